//
// Generated by NVIDIA NVVM Compiler
//
// Compiler Build ID: CL-36424714
// Cuda compilation tools, release 13.0, V13.0.88
// Based on NVVM 20.0.0
//

.version 9.0
.target sm_100
.address_size 64

	// .globl	_Z11scan_nativePfS_i
// _ZZ11scan_nativePfS_iE3tmp has been demoted

.visible .entry _Z11scan_nativePfS_i(
	.param .u64 .ptr .align 1 _Z11scan_nativePfS_i_param_0,
	.param .u64 .ptr .align 1 _Z11scan_nativePfS_i_param_1,
	.param .u32 _Z11scan_nativePfS_i_param_2
)
{
	.reg .pred 	%p<4>;
	.reg .b32 	%r<17>;
	.reg .b32 	%f<6>;
	.reg .b64 	%rd<9>;
	// demoted variable
	.shared .align 4 .b8 _ZZ11scan_nativePfS_iE3tmp[128];
	ld.param.u64 	%rd1, [_Z11scan_nativePfS_i_param_0];
	ld.param.u64 	%rd2, [_Z11scan_nativePfS_i_param_1];
	ld.param.u32 	%r5, [_Z11scan_nativePfS_i_param_2];
	cvta.to.global.u64 	%rd3, %rd2;
	mov.u32 	%r6, %ntid.x;
	mov.u32 	%r7, %ctaid.x;
	mov.u32 	%r8, %tid.x;
	mad.lo.s32 	%r1, %r6, %r7, %r8;
	mul.wide.s32 	%rd4, %r1, 4;
	add.s64 	%rd5, %rd3, %rd4;
	ld.global.f32 	%f1, [%rd5];
	shl.b32 	%r9, %r1, 2;
	mov.u32 	%r10, _ZZ11scan_nativePfS_iE3tmp;
	add.s32 	%r2, %r10, %r9;
	st.shared.f32 	[%r2], %f1;
	bar.sync 	0;
	setp.lt.s32 	%p1, %r5, 2;
	@%p1 bra 	$L__BB0_5;
	mov.b32 	%r16, 1;
$L__BB0_2:
	setp.lt.s32 	%p2, %r1, %r16;
	@%p2 bra 	$L__BB0_4;
	sub.s32 	%r12, %r1, %r16;
	shl.b32 	%r13, %r12, 2;
	add.s32 	%r15, %r10, %r13;
	ld.shared.f32 	%f2, [%r15];
	ld.shared.f32 	%f3, [%r2];
	add.f32 	%f4, %f2, %f3;
	st.shared.f32 	[%r2], %f4;
$L__BB0_4:
	bar.sync 	0;
	shl.b32 	%r16, %r16, 1;
	setp.lt.s32 	%p3, %r16, %r5;
	@%p3 bra 	$L__BB0_2;
$L__BB0_5:
	cvta.to.global.u64 	%rd6, %rd1;
	ld.shared.f32 	%f5, [%r2];
	add.s64 	%rd8, %rd6, %rd4;
	st.global.f32 	[%rd8], %f5;
	ret;

}


// ===== COMPILED SASS (sm_100) =====

	.target	sm_100

	.elftype	@"ET_EXEC"


//--------------------- .note.nv.tkinfo           --------------------------
	.section	.note.nv.tkinfo,"",@"SHT_NOTE"
	.sectionflags	@"SHF_NOTE_NV_TKINFO"
	.tkinfo
        /*0018*/ 	.word	0x00000002
        /*0030*/ 	.string	""
        /*0030*/ 	.string	"ptxas"
        /*0030*/ 	.string	"Cuda compilation tools, release 13.0, V13.0.88"
        /*0030*/ 	.string	"Build cuda_13.0.r13.0/compiler.36424714_0"
        /*0030*/ 	.string	"-arch sm_100 -m 64 "



//--------------------- .note.nv.cuinfo           --------------------------
	.section	.note.nv.cuinfo,"",@"SHT_NOTE"
	.sectionflags	@"SHF_NOTE_NV_CUINFO"
        /*0018*/ 	.short	0x0002
        /*001a*/ 	.short	0x0064
        /*001c*/ 	.short	0x0082
	.zero		2


//--------------------- .nv.info                  --------------------------
	.section	.nv.info,"",@"SHT_CUDA_INFO"
	.align	4


	//----- nvinfo : EIATTR_REGCOUNT
	.align		4
        /*0000*/ 	.byte	0x04, 0x2f
        /*0002*/ 	.short	(.L_1 - .L_0)
	.align		4
.L_0:
        /*0004*/ 	.word	index@(_Z11scan_nativePfS_i)
        /*0008*/ 	.word	0x0000000a


	//----- nvinfo : EIATTR_FRAME_SIZE
	.align		4
.L_1:
        /*000c*/ 	.byte	0x04, 0x11
        /*000e*/ 	.short	(.L_3 - .L_2)
	.align		4
.L_2:
        /*0010*/ 	.word	index@(_Z11scan_nativePfS_i)
        /*0014*/ 	.word	0x00000000


	//----- nvinfo : EIATTR_MIN_STACK_SIZE
	.align		4
.L_3:
        /*0018*/ 	.byte	0x04, 0x12
        /*001a*/ 	.short	(.L_5 - .L_4)
	.align		4
.L_4:
        /*001c*/ 	.word	index@(_Z11scan_nativePfS_i)
        /*0020*/ 	.word	0x00000000
.L_5:


//--------------------- .nv.compat                --------------------------
	.section	.nv.compat,"",@"SHT_CUDA_COMPAT_INFO"
	.align	4
        /*0000*/ 	.byte	0x02, 0x09, 0x00, 0x00, 0x02, 0x02, 0x01, 0x00, 0x02, 0x05, 0x05, 0x00, 0x03, 0x07, 0x01, 0x01
        /*0010*/ 	.byte	0x02, 0x03, 0x00, 0x00, 0x02, 0x06, 0x01, 0x00, 0x04, 0x0b, 0x08, 0x00, 0x09, 0x00, 0x00, 0x00
        /*0020*/ 	.byte	0x00, 0x00, 0x00, 0x00


//--------------------- .nv.info._Z11scan_nativePfS_i --------------------------
	.section	.nv.info._Z11scan_nativePfS_i,"",@"SHT_CUDA_INFO"
	.sectionflags	@""
	.align	4


	//----- nvinfo : EIATTR_CUDA_API_VERSION
	.align		4
        /*0000*/ 	.byte	0x04, 0x37
        /*0002*/ 	.short	(.L_7 - .L_6)
.L_6:
        /*0004*/ 	.word	0x00000082


	//----- nvinfo : EIATTR_KPARAM_INFO
	.align		4
.L_7:
        /*0008*/ 	.byte	0x04, 0x17
        /*000a*/ 	.short	(.L_9 - .L_8)
.L_8:
        /*000c*/ 	.word	0x00000000
        /*0010*/ 	.short	0x0002
        /*0012*/ 	.short	0x0010
        /*0014*/ 	.byte	0x00, 0xf0, 0x11, 0x00


	//----- nvinfo : EIATTR_KPARAM_INFO
	.align		4
.L_9:
        /*0018*/ 	.byte	0x04, 0x17
        /*001a*/ 	.short	(.L_11 - .L_10)
.L_10:
        /*001c*/ 	.word	0x00000000
        /*0020*/ 	.short	0x0001
        /*0022*/ 	.short	0x0008
        /*0024*/ 	.byte	0x00, 0xf5, 0x21, 0x00


	//----- nvinfo : EIATTR_KPARAM_INFO
	.align		4
.L_11:
        /*0028*/ 	.byte	0x04, 0x17
        /*002a*/ 	.short	(.L_13 - .L_12)
.L_12:
        /*002c*/ 	.word	0x00000000
        /*0030*/ 	.short	0x0000
        /*0032*/ 	.short	0x0000
        /*0034*/ 	.byte	0x00, 0xf5, 0x21, 0x00


	//----- nvinfo : EIATTR_SPARSE_MMA_MASK
	.align		4
.L_13:
        /*0038*/ 	.byte	0x03, 0x50
        /*003a*/ 	.short	0x0000


	//----- nvinfo : EIATTR_MAXREG_COUNT
	.align		4
        /*003c*/ 	.byte	0x03, 0x1b
        /*003e*/ 	.short	0x00ff


	//----- nvinfo : EIATTR_NUM_BARRIERS
	.align		4
        /*0040*/ 	.byte	0x02, 0x4c
        /*0042*/ 	.byte	0x01
	.zero		1


	//----- nvinfo : EIATTR_MERCURY_ISA_VERSION
	.align		4
        /*0044*/ 	.byte	0x03, 0x5f
        /*0046*/ 	.short	0x0101


	//----- nvinfo : EIATTR_VRC_CTA_INIT_COUNT
	.align		4
        /*0048*/ 	.byte	0x02, 0x4a
	.zero		1
	.zero		1


	//----- nvinfo : EIATTR_EXIT_INSTR_OFFSETS
	.align		4
        /*004c*/ 	.byte	0x04, 0x1c
        /*004e*/ 	.short	(.L_15 - .L_14)


	//   ....[0]....
.L_14:
        /*0050*/ 	.word	0x00000230


	//----- nvinfo : EIATTR_CBANK_PARAM_SIZE
	.align		4
.L_15:
        /*0054*/ 	.byte	0x03, 0x19
        /*0056*/ 	.short	0x0014


	//----- nvinfo : EIATTR_PARAM_CBANK
	.align		4
        /*0058*/ 	.byte	0x04, 0x0a
        /*005a*/ 	.short	(.L_17 - .L_16)
	.align		4
.L_16:
        /*005c*/ 	.word	index@(.nv.constant0._Z11scan_nativePfS_i)
        /*0060*/ 	.short	0x0380
        /*0062*/ 	.short	0x0014


	//----- nvinfo : EIATTR_SW_WAR
	.align		4
.L_17:
        /*0064*/ 	.byte	0x04, 0x36
        /*0066*/ 	.short	(.L_19 - .L_18)
.L_18:
        /*0068*/ 	.word	0x00000008
.L_19:


//--------------------- .nv.callgraph             --------------------------
	.section	.nv.callgraph,"",@"SHT_CUDA_CALLGRAPH"
	.align	4
	.sectionentsize	8
	.align		4
        /*0000*/ 	.word	0x00000000
	.align		4
        /*0004*/ 	.word	0xffffffff
	.align		4
        /*0008*/ 	.word	0x00000000
	.align		4
        /*000c*/ 	.word	0xfffffffe
	.align		4
        /*0010*/ 	.word	0x00000000
	.align		4
        /*0014*/ 	.word	0xfffffffd
	.align		4
        /*0018*/ 	.word	0x00000000
	.align		4
        /*001c*/ 	.word	0xfffffffc


//--------------------- .text._Z11scan_nativePfS_i --------------------------
	.section	.text._Z11scan_nativePfS_i,"ax",@progbits
	.align	128
        .global         _Z11scan_nativePfS_i
        .type           _Z11scan_nativePfS_i,@function
        .size           _Z11scan_nativePfS_i,(.L_x_3 - _Z11scan_nativePfS_i)
        .other          _Z11scan_nativePfS_i,@"STO_CUDA_ENTRY STV_DEFAULT"
_Z11scan_nativePfS_i:
.text._Z11scan_nativePfS_i:
[----:B------:R-:W-:Y:S01]  /*0000*/  LDC R1, c[0x0][0x37c] ;  /* 0x0000df00ff017b82 */ /* 0x000fe20000000800 */
[----:B------:R-:W0:Y:S07]  /*0010*/  S2R R5, SR_CTAID.X ;  /* 0x0000000000057919 */ /* 0x000e2e0000002500 */
[----:B------:R-:W1:Y:S01]  /*0020*/  LDC.64 R2, c[0x0][0x388] ;  /* 0x0000e200ff027b82 */ /* 0x000e620000000a00 */
[----:B------:R-:W0:Y:S01]  /*0030*/  LDCU UR4, c[0x0][0x360] ;  /* 0x00006c00ff0477ac */ /* 0x000e220008000800 */
[----:B------:R-:W0:Y:S01]  /*0040*/  S2R R0, SR_TID.X ;  /* 0x0000000000007919 */ /* 0x000e220000002100 */
[----:B------:R-:W2:Y:S05]  /*0050*/  LDCU.64 UR6, c[0x0][0x358] ;  /* 0x00006b00ff0677ac */ /* 0x000eaa0008000a00 */
[----:B------:R-:W3:Y:S01]  /*0060*/  S2UR UR5, SR_CgaCtaId ;  /* 0x00000000000579c3 */ /* 0x000ee20000008800 */
[----:B------:R-:W4:Y:S01]  /*0070*/  LDCU UR8, c[0x0][0x390] ;  /* 0x00007200ff0877ac */ /* 0x000f220008000800 */
[----:B0-----:R-:W-:-:S04]  /*0080*/  IMAD R5, R5, UR4, R0 ;  /* 0x0000000405057c24 */ /* 0x001fc8000f8e0200 */
[----:B-1----:R-:W-:-:S06]  /*0090*/  IMAD.WIDE R2, R5, 0x4, R2 ;  /* 0x0000000405027825 */ /* 0x002fcc00078e0202 */
[----:B--2---:R-:W2:Y:S01]  /*00a0*/  LDG.E R2, desc[UR6][R2.64] ;  /* 0x0000000602027981 */ /* 0x004ea2000c1e1900 */
[----:B------:R-:W-:Y:S01]  /*00b0*/  UMOV UR4, 0x400 ;  /* 0x0000040000047882 */ /* 0x000fe20000000000 */
[----:B----4-:R-:W-:Y:S02]  /*00c0*/  UISETP.GE.AND UP0, UPT, UR8, 0x2, UPT ;  /* 0x000000020800788c */ /* 0x010fe4000bf06270 */
[----:B---3--:R-:W-:-:S06]  /*00d0*/  ULEA UR4, UR5, UR4, 0x18 ;  /* 0x0000000405047291 */ /* 0x008fcc000f8ec0ff */
[----:B------:R-:W-:-:S05]  /*00e0*/  LEA R7, R5, UR4, 0x2 ;  /* 0x0000000405077c11 */ /* 0x000fca000f8e10ff */
[----:B--2---:R0:W-:Y:S01]  /*00f0*/  STS [R7], R2 ;  /* 0x0000000207007388 */ /* 0x0041e20000000800 */
[----:B------:R-:W-:Y:S06]  /*0100*/  BAR.SYNC.DEFER_BLOCKING 0x0 ;  /* 0x0000000000007b1d */ /* 0x000fec0000010000 */
[----:B------:R-:W-:Y:S05]  /*0110*/  BRA.U !UP0, `(.L_x_0) ;  /* 0x0000000108347547 */ /* 0x000fea000b800000 */
[----:B------:R-:W1:Y:S01]  /*0120*/  LDCU UR8, c[0x0][0x390] ;  /* 0x00007200ff0877ac */ /* 0x000e620008000800 */
[----:B------:R-:W-:-:S05]  /*0130*/  UMOV UR5, 0x1 ;  /* 0x0000000100057882 */ /* 0x000fca0000000000 */
.L_x_1:
[----:B------:R-:W-:-:S13]  /*0140*/  ISETP.GE.AND P0, PT, R5, UR5, PT ;  /* 0x0000000505007c0c */ /* 0x000fda000bf06270 */
[----:B------:R-:W-:Y:S01]  /*0150*/  @P0 IADD3 R0, PT, PT, R5, -UR5, RZ ;  /* 0x8000000505000c10 */ /* 0x000fe2000fffe0ff */
[----:B------:R-:W-:Y:S01]  /*0160*/  @P0 LDS R3, [R7] ;  /* 0x0000000007030984 */ /* 0x000fe20000000800 */
[----:B------:R-:W-:Y:S02]  /*0170*/  USHF.L.U32 UR5, UR5, 0x1, URZ ;  /* 0x0000000105057899 */ /* 0x000fe400080006ff */
[----:B------:R-:W-:Y:S02]  /*0180*/  @P0 LEA R0, R0, UR4, 0x2 ;  /* 0x0000000400000c11 */ /* 0x000fe4000f8e10ff */
[----:B-1----:R-:W-:-:S04]  /*0190*/  UISETP.GE.AND UP0, UPT, UR5, UR8, UPT ;  /* 0x000000080500728c */ /* 0x002fc8000bf06270 */
[----:B------:R-:W0:Y:S02]  /*01a0*/  @P0 LDS R0, [R0] ;  /* 0x0000000000000984 */ /* 0x000e240000000800 */
[----:B0-2---:R-:W-:-:S05]  /*01b0*/  @P0 FADD R2, R0, R3 ;  /* 0x0000000300020221 */ /* 0x005fca0000000000 */
[----:B------:R2:W-:Y:S01]  /*01c0*/  @P0 STS [R7], R2 ;  /* 0x0000000207000388 */ /* 0x0005e20000000800 */
[----:B------:R-:W-:Y:S06]  /*01d0*/  BAR.SYNC.DEFER_BLOCKING 0x0 ;  /* 0x0000000000007b1d */ /* 0x000fec0000010000 */
[----:B------:R-:W-:Y:S05]  /*01e0*/  BRA.U !UP0, `(.L_x_1) ;  /* 0xfffffffd08d47547 */ /* 0x000fea000b83ffff */
.L_x_0:
[----:B0-2---:R-:W0:Y:S01]  /*01f0*/  LDS R7, [R7] ;  /* 0x0000000007077984 */ /* 0x005e220000000800 */
[----:B------:R-:W1:Y:S02]  /*0200*/  LDC.64 R2, c[0x0][0x380] ;  /* 0x0000e000ff027b82 */ /* 0x000e640000000a00 */
[----:B-1----:R-:W-:-:S05]  /*0210*/  IMAD.WIDE R2, R5, 0x4, R2 ;  /* 0x0000000405027825 */ /* 0x002fca00078e0202 */
[----:B0-----:R-:W-:Y:S01]  /*0220*/  STG.E desc[UR6][R2.64], R7 ;  /* 0x0000000702007986 */ /* 0x001fe2000c101906 */
[----:B------:R-:W-:Y:S05]  /*0230*/  EXIT ;  /* 0x000000000000794d */ /* 0x000fea0003800000 */
.L_x_2:
[----:B------:R-:W-:-:S00]  /*0240*/  BRA `(.L_x_2) ;  /* 0xfffffffc00fc7947 */ /* 0x000fc0000383ffff */
[----:B------:R-:W-:-:S00]  /*0250*/  NOP ;  /* 0x0000000000007918 */ /* 0x000fc00000000000 */
        /* <DEDUP_REMOVED lines=10> */
.L_x_3:


//--------------------- .nv.shared._Z11scan_nativePfS_i --------------------------
	.section	.nv.shared._Z11scan_nativePfS_i,"aw",@nobits
	.sectionflags	@""
	.align	4
.nv.shared._Z11scan_nativePfS_i:
	.zero		1152


//--------------------- .nv.shared.reserved.0     --------------------------
	.section	.nv.shared.reserved.0,"aw",@nobits
	.weak		__nv_reservedSMEM_offset_0_alias
	.size		__nv_reservedSMEM_offset_0_alias, 0, 64
	.other		__nv_reservedSMEM_offset_0_alias,@"STO_CUDA_RESERVED_SHARED STV_DEFAULT"
__nv_reservedSMEM_offset_0_alias:
	.zero		0
	.zero		64


//--------------------- .nv.constant0._Z11scan_nativePfS_i --------------------------
	.section	.nv.constant0._Z11scan_nativePfS_i,"a",@progbits
	.sectionflags	@""
	.align	4
.nv.constant0._Z11scan_nativePfS_i:
	.zero		916


//--------------------- SYMBOLS --------------------------

	.type		.nv.reservedSmem.offset0,@object
	.size		.nv.reservedSmem.offset0,0x4
	.type		.nv.reservedSmem.cap,@object
	.size		.nv.reservedSmem.cap,0x4
